//
// Generated by NVIDIA NVVM Compiler
//
// Compiler Build ID: CL-36424714
// Cuda compilation tools, release 13.0, V13.0.88
// Based on NVVM 20.0.0
//

.version 9.0
.target sm_100
.address_size 64

	// .globl	_Z10gemm_blockPKfS0_Pfi
// _ZZ10gemm_blockPKfS0_PfiE2sA has been demoted
// _ZZ10gemm_blockPKfS0_PfiE2sB has been demoted

.visible .entry _Z10gemm_blockPKfS0_Pfi(
	.param .u64 .ptr .align 1 _Z10gemm_blockPKfS0_Pfi_param_0,
	.param .u64 .ptr .align 1 _Z10gemm_blockPKfS0_Pfi_param_1,
	.param .u64 .ptr .align 1 _Z10gemm_blockPKfS0_Pfi_param_2,
	.param .u32 _Z10gemm_blockPKfS0_Pfi_param_3
)
{
	.reg .pred 	%p<4>;
	.reg .b32 	%r<36>;
	.reg .b32 	%f<105>;
	.reg .b64 	%rd<13>;
	// demoted variable
	.shared .align 4 .b8 _ZZ10gemm_blockPKfS0_PfiE2sA[4096];
	// demoted variable
	.shared .align 4 .b8 _ZZ10gemm_blockPKfS0_PfiE2sB[4096];
	ld.param.u64 	%rd3, [_Z10gemm_blockPKfS0_Pfi_param_0];
	ld.param.u64 	%rd4, [_Z10gemm_blockPKfS0_Pfi_param_1];
	ld.param.u64 	%rd5, [_Z10gemm_blockPKfS0_Pfi_param_2];
	ld.param.u32 	%r20, [_Z10gemm_blockPKfS0_Pfi_param_3];
	mov.u32 	%r1, %tid.x;
	mov.u32 	%r2, %tid.y;
	mov.u32 	%r21, %ctaid.y;
	shl.b32 	%r22, %r21, 5;
	add.s32 	%r3, %r22, %r2;
	mov.u32 	%r23, %ctaid.x;
	shl.b32 	%r4, %r23, 5;
	add.s32 	%r5, %r4, %r1;
	max.u32 	%r24, %r3, %r5;
	setp.ge.u32 	%p1, %r24, %r20;
	@%p1 bra 	$L__BB0_5;
	setp.lt.s32 	%p2, %r20, 1;
	mov.f32 	%f104, 0f00000000;
	@%p2 bra 	$L__BB0_4;
	add.s32 	%r25, %r20, 31;
	shr.u32 	%r26, %r25, 5;
	shl.b32 	%r27, %r2, 7;
	mov.u32 	%r28, _ZZ10gemm_blockPKfS0_PfiE2sA;
	add.s32 	%r6, %r28, %r27;
	shl.b32 	%r29, %r1, 2;
	add.s32 	%r7, %r6, %r29;
	mov.u32 	%r30, _ZZ10gemm_blockPKfS0_PfiE2sB;
	add.s32 	%r9, %r30, %r29;
	add.s32 	%r8, %r9, %r27;
	neg.s32 	%r35, %r26;
	mad.lo.s32 	%r34, %r20, %r3, %r1;
	mad.lo.s32 	%r31, %r2, %r20, %r1;
	add.s32 	%r33, %r31, %r4;
	shl.b32 	%r13, %r20, 5;
	cvta.to.global.u64 	%rd1, %rd3;
	cvta.to.global.u64 	%rd2, %rd4;
	mov.f32 	%f104, 0f00000000;
$L__BB0_3:
	mul.wide.u32 	%rd6, %r34, 4;
	add.s64 	%rd7, %rd1, %rd6;
	ld.global.f32 	%f6, [%rd7];
	st.shared.f32 	[%r7], %f6;
	mul.wide.u32 	%rd8, %r33, 4;
	add.s64 	%rd9, %rd2, %rd8;
	ld.global.f32 	%f7, [%rd9];
	st.shared.f32 	[%r8], %f7;
	bar.sync 	0;
	ld.shared.f32 	%f8, [%r6];
	ld.shared.f32 	%f9, [%r9];
	fma.rn.f32 	%f10, %f8, %f9, %f104;
	ld.shared.f32 	%f11, [%r6+4];
	ld.shared.f32 	%f12, [%r9+128];
	fma.rn.f32 	%f13, %f11, %f12, %f10;
	ld.shared.f32 	%f14, [%r6+8];
	ld.shared.f32 	%f15, [%r9+256];
	fma.rn.f32 	%f16, %f14, %f15, %f13;
	ld.shared.f32 	%f17, [%r6+12];
	ld.shared.f32 	%f18, [%r9+384];
	fma.rn.f32 	%f19, %f17, %f18, %f16;
	ld.shared.f32 	%f20, [%r6+16];
	ld.shared.f32 	%f21, [%r9+512];
	fma.rn.f32 	%f22, %f20, %f21, %f19;
	ld.shared.f32 	%f23, [%r6+20];
	ld.shared.f32 	%f24, [%r9+640];
	fma.rn.f32 	%f25, %f23, %f24, %f22;
	ld.shared.f32 	%f26, [%r6+24];
	ld.shared.f32 	%f27, [%r9+768];
	fma.rn.f32 	%f28, %f26, %f27, %f25;
	ld.shared.f32 	%f29, [%r6+28];
	ld.shared.f32 	%f30, [%r9+896];
	fma.rn.f32 	%f31, %f29, %f30, %f28;
	ld.shared.f32 	%f32, [%r6+32];
	ld.shared.f32 	%f33, [%r9+1024];
	fma.rn.f32 	%f34, %f32, %f33, %f31;
	ld.shared.f32 	%f35, [%r6+36];
	ld.shared.f32 	%f36, [%r9+1152];
	fma.rn.f32 	%f37, %f35, %f36, %f34;
	ld.shared.f32 	%f38, [%r6+40];
	ld.shared.f32 	%f39, [%r9+1280];
	fma.rn.f32 	%f40, %f38, %f39, %f37;
	ld.shared.f32 	%f41, [%r6+44];
	ld.shared.f32 	%f42, [%r9+1408];
	fma.rn.f32 	%f43, %f41, %f42, %f40;
	ld.shared.f32 	%f44, [%r6+48];
	ld.shared.f32 	%f45, [%r9+1536];
	fma.rn.f32 	%f46, %f44, %f45, %f43;
	ld.shared.f32 	%f47, [%r6+52];
	ld.shared.f32 	%f48, [%r9+1664];
	fma.rn.f32 	%f49, %f47, %f48, %f46;
	ld.shared.f32 	%f50, [%r6+56];
	ld.shared.f32 	%f51, [%r9+1792];
	fma.rn.f32 	%f52, %f50, %f51, %f49;
	ld.shared.f32 	%f53, [%r6+60];
	ld.shared.f32 	%f54, [%r9+1920];
	fma.rn.f32 	%f55, %f53, %f54, %f52;
	ld.shared.f32 	%f56, [%r6+64];
	ld.shared.f32 	%f57, [%r9+2048];
	fma.rn.f32 	%f58, %f56, %f57, %f55;
	ld.shared.f32 	%f59, [%r6+68];
	ld.shared.f32 	%f60, [%r9+2176];
	fma.rn.f32 	%f61, %f59, %f60, %f58;
	ld.shared.f32 	%f62, [%r6+72];
	ld.shared.f32 	%f63, [%r9+2304];
	fma.rn.f32 	%f64, %f62, %f63, %f61;
	ld.shared.f32 	%f65, [%r6+76];
	ld.shared.f32 	%f66, [%r9+2432];
	fma.rn.f32 	%f67, %f65, %f66, %f64;
	ld.shared.f32 	%f68, [%r6+80];
	ld.shared.f32 	%f69, [%r9+2560];
	fma.rn.f32 	%f70, %f68, %f69, %f67;
	ld.shared.f32 	%f71, [%r6+84];
	ld.shared.f32 	%f72, [%r9+2688];
	fma.rn.f32 	%f73, %f71, %f72, %f70;
	ld.shared.f32 	%f74, [%r6+88];
	ld.shared.f32 	%f75, [%r9+2816];
	fma.rn.f32 	%f76, %f74, %f75, %f73;
	ld.shared.f32 	%f77, [%r6+92];
	ld.shared.f32 	%f78, [%r9+2944];
	fma.rn.f32 	%f79, %f77, %f78, %f76;
	ld.shared.f32 	%f80, [%r6+96];
	ld.shared.f32 	%f81, [%r9+3072];
	fma.rn.f32 	%f82, %f80, %f81, %f79;
	ld.shared.f32 	%f83, [%r6+100];
	ld.shared.f32 	%f84, [%r9+3200];
	fma.rn.f32 	%f85, %f83, %f84, %f82;
	ld.shared.f32 	%f86, [%r6+104];
	ld.shared.f32 	%f87, [%r9+3328];
	fma.rn.f32 	%f88, %f86, %f87, %f85;
	ld.shared.f32 	%f89, [%r6+108];
	ld.shared.f32 	%f90, [%r9+3456];
	fma.rn.f32 	%f91, %f89, %f90, %f88;
	ld.shared.f32 	%f92, [%r6+112];
	ld.shared.f32 	%f93, [%r9+3584];
	fma.rn.f32 	%f94, %f92, %f93, %f91;
	ld.shared.f32 	%f95, [%r6+116];
	ld.shared.f32 	%f96, [%r9+3712];
	fma.rn.f32 	%f97, %f95, %f96, %f94;
	ld.shared.f32 	%f98, [%r6+120];
	ld.shared.f32 	%f99, [%r9+3840];
	fma.rn.f32 	%f100, %f98, %f99, %f97;
	ld.shared.f32 	%f101, [%r6+124];
	ld.shared.f32 	%f102, [%r9+3968];
	fma.rn.f32 	%f104, %f101, %f102, %f100;
	bar.sync 	0;
	add.s32 	%r35, %r35, 1;
	setp.ne.s32 	%p3, %r35, 0;
	add.s32 	%r34, %r34, 32;
	add.s32 	%r33, %r33, %r13;
	@%p3 bra 	$L__BB0_3;
$L__BB0_4:
	mad.lo.s32 	%r32, %r20, %r3, %r5;
	cvta.to.global.u64 	%rd10, %rd5;
	mul.wide.u32 	%rd11, %r32, 4;
	add.s64 	%rd12, %rd10, %rd11;
	st.global.f32 	[%rd12], %f104;
$L__BB0_5:
	ret;

}


// ===== COMPILED SASS (sm_100) =====

	.target	sm_100

	.elftype	@"ET_EXEC"


//--------------------- .note.nv.tkinfo           --------------------------
	.section	.note.nv.tkinfo,"",@"SHT_NOTE"
	.sectionflags	@"SHF_NOTE_NV_TKINFO"
	.tkinfo
        /*0018*/ 	.word	0x00000002
        /*0030*/ 	.string	""
        /*0030*/ 	.string	"ptxas"
        /*0030*/ 	.string	"Cuda compilation tools, release 13.0, V13.0.88"
        /*0030*/ 	.string	"Build cuda_13.0.r13.0/compiler.36424714_0"
        /*0030*/ 	.string	"-arch sm_100 -m 64 "



//--------------------- .note.nv.cuinfo           --------------------------
	.section	.note.nv.cuinfo,"",@"SHT_NOTE"
	.sectionflags	@"SHF_NOTE_NV_CUINFO"
        /*0018*/ 	.short	0x0002
        /*001a*/ 	.short	0x0064
        /*001c*/ 	.short	0x0082
	.zero		2


//--------------------- .nv.info                  --------------------------
	.section	.nv.info,"",@"SHT_CUDA_INFO"
	.align	4


	//----- nvinfo : EIATTR_REGCOUNT
	.align		4
        /*0000*/ 	.byte	0x04, 0x2f
        /*0002*/ 	.short	(.L_1 - .L_0)
	.align		4
.L_0:
        /*0004*/ 	.word	index@(_Z10gemm_blockPKfS0_Pfi)
        /*0008*/ 	.word	0x00000020


	//----- nvinfo : EIATTR_FRAME_SIZE
	.align		4
.L_1:
        /*000c*/ 	.byte	0x04, 0x11
        /*000e*/ 	.short	(.L_3 - .L_2)
	.align		4
.L_2:
        /*0010*/ 	.word	index@(_Z10gemm_blockPKfS0_Pfi)
        /*0014*/ 	.word	0x00000000


	//----- nvinfo : EIATTR_MIN_STACK_SIZE
	.align		4
.L_3:
        /*0018*/ 	.byte	0x04, 0x12
        /*001a*/ 	.short	(.L_5 - .L_4)
	.align		4
.L_4:
        /*001c*/ 	.word	index@(_Z10gemm_blockPKfS0_Pfi)
        /*0020*/ 	.word	0x00000000
.L_5:


//--------------------- .nv.compat                --------------------------
	.section	.nv.compat,"",@"SHT_CUDA_COMPAT_INFO"
	.align	4
        /*0000*/ 	.byte	0x02, 0x09, 0x00, 0x00, 0x02, 0x02, 0x01, 0x00, 0x02, 0x05, 0x05, 0x00, 0x03, 0x07, 0x01, 0x01
        /*0010*/ 	.byte	0x02, 0x03, 0x00, 0x00, 0x02, 0x06, 0x01, 0x00, 0x04, 0x0b, 0x08, 0x00, 0x09, 0x00, 0x00, 0x00
        /*0020*/ 	.byte	0x00, 0x00, 0x00, 0x00


//--------------------- .nv.info._Z10gemm_blockPKfS0_Pfi --------------------------
	.section	.nv.info._Z10gemm_blockPKfS0_Pfi,"",@"SHT_CUDA_INFO"
	.sectionflags	@""
	.align	4


	//----- nvinfo : EIATTR_CUDA_API_VERSION
	.align		4
        /*0000*/ 	.byte	0x04, 0x37
        /*0002*/ 	.short	(.L_7 - .L_6)
.L_6:
        /*0004*/ 	.word	0x00000082


	//----- nvinfo : EIATTR_KPARAM_INFO
	.align		4
.L_7:
        /*0008*/ 	.byte	0x04, 0x17
        /*000a*/ 	.short	(.L_9 - .L_8)
.L_8:
        /*000c*/ 	.word	0x00000000
        /*0010*/ 	.short	0x0003
        /*0012*/ 	.short	0x0018
        /*0014*/ 	.byte	0x00, 0xf0, 0x11, 0x00


	//----- nvinfo : EIATTR_KPARAM_INFO
	.align		4
.L_9:
        /*0018*/ 	.byte	0x04, 0x17
        /*001a*/ 	.short	(.L_11 - .L_10)
.L_10:
        /*001c*/ 	.word	0x00000000
        /*0020*/ 	.short	0x0002
        /*0022*/ 	.short	0x0010
        /*0024*/ 	.byte	0x00, 0xf5, 0x21, 0x00


	//----- nvinfo : EIATTR_KPARAM_INFO
	.align		4
.L_11:
        /*0028*/ 	.byte	0x04, 0x17
        /*002a*/ 	.short	(.L_13 - .L_12)
.L_12:
        /*002c*/ 	.word	0x00000000
        /*0030*/ 	.short	0x0001
        /*0032*/ 	.short	0x0008
        /*0034*/ 	.byte	0x00, 0xf5, 0x21, 0x00


	//----- nvinfo : EIATTR_KPARAM_INFO
	.align		4
.L_13:
        /*0038*/ 	.byte	0x04, 0x17
        /*003a*/ 	.short	(.L_15 - .L_14)
.L_14:
        /*003c*/ 	.word	0x00000000
        /*0040*/ 	.short	0x0000
        /*0042*/ 	.short	0x0000
        /*0044*/ 	.byte	0x00, 0xf5, 0x21, 0x00


	//----- nvinfo : EIATTR_SPARSE_MMA_MASK
	.align		4
.L_15:
        /*0048*/ 	.byte	0x03, 0x50
        /*004a*/ 	.short	0x0000


	//----- nvinfo : EIATTR_MAXREG_COUNT
	.align		4
        /*004c*/ 	.byte	0x03, 0x1b
        /*004e*/ 	.short	0x00ff


	//----- nvinfo : EIATTR_NUM_BARRIERS
	.align		4
        /*0050*/ 	.byte	0x02, 0x4c
        /*0052*/ 	.byte	0x01
	.zero		1


	//----- nvinfo : EIATTR_MERCURY_ISA_VERSION
	.align		4
        /*0054*/ 	.byte	0x03, 0x5f
        /*0056*/ 	.short	0x0101


	//----- nvinfo : EIATTR_VRC_CTA_INIT_COUNT
	.align		4
        /*0058*/ 	.byte	0x02, 0x4a
	.zero		1
	.zero		1


	//----- nvinfo : EIATTR_EXIT_INSTR_OFFSETS
	.align		4
        /*005c*/ 	.byte	0x04, 0x1c
        /*005e*/ 	.short	(.L_17 - .L_16)


	//   ....[0]....
.L_16:
        /*0060*/ 	.word	0x000000a0


	//   ....[1]....
        /*0064*/ 	.word	0x000007a0


	//----- nvinfo : EIATTR_CBANK_PARAM_SIZE
	.align		4
.L_17:
        /*0068*/ 	.byte	0x03, 0x19
        /*006a*/ 	.short	0x001c


	//----- nvinfo : EIATTR_PARAM_CBANK
	.align		4
        /*006c*/ 	.byte	0x04, 0x0a
        /*006e*/ 	.short	(.L_19 - .L_18)
	.align		4
.L_18:
        /*0070*/ 	.word	index@(.nv.constant0._Z10gemm_blockPKfS0_Pfi)
        /*0074*/ 	.short	0x0380
        /*0076*/ 	.short	0x001c


	//----- nvinfo : EIATTR_SW_WAR
	.align		4
.L_19:
        /*0078*/ 	.byte	0x04, 0x36
        /*007a*/ 	.short	(.L_21 - .L_20)
.L_20:
        /*007c*/ 	.word	0x00000008
.L_21:


//--------------------- .nv.callgraph             --------------------------
	.section	.nv.callgraph,"",@"SHT_CUDA_CALLGRAPH"
	.align	4
	.sectionentsize	8
	.align		4
        /*0000*/ 	.word	0x00000000
	.align		4
        /*0004*/ 	.word	0xffffffff
	.align		4
        /*0008*/ 	.word	0x00000000
	.align		4
        /*000c*/ 	.word	0xfffffffe
	.align		4
        /*0010*/ 	.word	0x00000000
	.align		4
        /*0014*/ 	.word	0xfffffffd
	.align		4
        /*0018*/ 	.word	0x00000000
	.align		4
        /*001c*/ 	.word	0xfffffffc


//--------------------- .text._Z10gemm_blockPKfS0_Pfi --------------------------
	.section	.text._Z10gemm_blockPKfS0_Pfi,"ax",@progbits
	.align	128
        .global         _Z10gemm_blockPKfS0_Pfi
        .type           _Z10gemm_blockPKfS0_Pfi,@function
        .size           _Z10gemm_blockPKfS0_Pfi,(.L_x_3 - _Z10gemm_blockPKfS0_Pfi)
        .other          _Z10gemm_blockPKfS0_Pfi,@"STO_CUDA_ENTRY STV_DEFAULT"
_Z10gemm_blockPKfS0_Pfi:
.text._Z10gemm_blockPKfS0_Pfi:
[----:B------:R-:W-:Y:S01]  /*0000*/  LDC R1, c[0x0][0x37c] ;  /* 0x0000df00ff017b82 */ /* 0x000fe20000000800 */
[----:B------:R-:W0:Y:S07]  /*0010*/  S2R R9, SR_TID.Y ;  /* 0x0000000000097919 */ /* 0x000e2e0000002200 */
[----:B------:R-:W1:Y:S01]  /*0020*/  LDC R0, c[0x0][0x398] ;  /* 0x0000e600ff007b82 */ /* 0x000e620000000800 */
[----:B------:R-:W0:Y:S01]  /*0030*/  S2R R2, SR_CTAID.Y ;  /* 0x0000000000027919 */ /* 0x000e220000002600 */
[----:B------:R-:W2:Y:S01]  /*0040*/  S2R R7, SR_TID.X ;  /* 0x0000000000077919 */ /* 0x000ea20000002100 */
[----:B------:R-:W2:Y:S01]  /*0050*/  S2R R6, SR_CTAID.X ;  /* 0x0000000000067919 */ /* 0x000ea20000002500 */
[----:B0-----:R-:W-:-:S02]  /*0060*/  LEA R5, R2, R9, 0x5 ;  /* 0x0000000902057211 */ /* 0x001fc400078e28ff */
[----:B--2---:R-:W-:-:S04]  /*0070*/  LEA R2, R6, R7, 0x5 ;  /* 0x0000000706027211 */ /* 0x004fc800078e28ff */
[----:B------:R-:W-:-:S04]  /*0080*/  VIMNMX.U32 R3, PT, PT, R5, R2, !PT ;  /* 0x0000000205037248 */ /* 0x000fc80007fe0000 */
[----:B-1----:R-:W-:-:S13]  /*0090*/  ISETP.GE.U32.AND P0, PT, R3, R0, PT ;  /* 0x000000000300720c */ /* 0x002fda0003f06070 */
[----:B------:R-:W-:Y:S05]  /*00a0*/  @P0 EXIT ;  /* 0x000000000000094d */ /* 0x000fea0003800000 */
[----:B------:R-:W0:Y:S01]  /*00b0*/  LDC.64 R22, c[0x0][0x390] ;  /* 0x0000e400ff167b82 */ /* 0x000e220000000a00 */
[----:B------:R-:W-:Y:S01]  /*00c0*/  ISETP.GE.AND P0, PT, R0, 0x1, PT ;  /* 0x000000010000780c */ /* 0x000fe20003f06270 */
[----:B------:R-:W-:Y:S01]  /*00d0*/  IMAD R3, R5, R0, R2 ;  /* 0x0000000005037224 */ /* 0x000fe200078e0202 */
[----:B------:R-:W1:Y:S01]  /*00e0*/  LDCU.64 UR8, c[0x0][0x358] ;  /* 0x00006b00ff0877ac */ /* 0x000e620008000a00 */
[----:B------:R-:W-:Y:S02]  /*00f0*/  HFMA2 R11, -RZ, RZ, 0, 0 ;  /* 0x00000000ff0b7431 */ /* 0x000fe400000001ff */
[----:B0-----:R-:W-:-:S08]  /*0100*/  IMAD.WIDE.U32 R22, R3, 0x4, R22 ;  /* 0x0000000403167825 */ /* 0x001fd000078e0016 */
[----:B-1----:R-:W-:Y:S05]  /*0110*/  @!P0 BRA `(.L_x_0) ;  /* 0x00000004009c8947 */ /* 0x002fea0003800000 */
[----:B------:R-:W0:Y:S01]  /*0120*/  S2UR UR6, SR_CgaCtaId ;  /* 0x00000000000679c3 */ /* 0x000e220000008800 */
[----:B------:R-:W-:Y:S01]  /*0130*/  UMOV UR4, 0x400 ;  /* 0x0000040000047882 */ /* 0x000fe20000000000 */
[-CC-:B------:R-:W-:Y:S01]  /*0140*/  IMAD R3, R9, R0.reuse, R7.reuse ;  /* 0x0000000009037224 */ /* 0x180fe200078e0207 */
[----:B------:R-:W-:Y:S01]  /*0150*/  UIADD3 UR5, UPT, UPT, UR4, 0x1000, URZ ;  /* 0x0000100004057890 */ /* 0x000fe2000fffe0ff */
[----:B------:R-:W-:Y:S01]  /*0160*/  IADD3 R4, PT, PT, R0, 0x1f, RZ ;  /* 0x0000001f00047810 */ /* 0x000fe20007ffe0ff */
[----:B------:R-:W-:Y:S01]  /*0170*/  IMAD R2, R5, R0, R7 ;  /* 0x0000000005027224 */ /* 0x000fe200078e0207 */
[----:B------:R-:W-:Y:S02]  /*0180*/  MOV R11, RZ ;  /* 0x000000ff000b7202 */ /* 0x000fe40000000f00 */
[----:B------:R-:W1:Y:S01]  /*0190*/  LDC.64 R20, c[0x0][0x380] ;  /* 0x0000e000ff147b82 */ /* 0x000e620000000a00 */
[----:B------:R-:W-:Y:S02]  /*01a0*/  LEA R3, R6, R3, 0x5 ;  /* 0x0000000306037211 */ /* 0x000fe400078e28ff */
[----:B------:R-:W-:-:S04]  /*01b0*/  SHF.R.U32.HI R4, RZ, 0x5, R4 ;  /* 0x00000005ff047819 */ /* 0x000fc80000011604 */
[----:B------:R-:W-:Y:S01]  /*01c0*/  IADD3 R4, PT, PT, -R4, RZ, RZ ;  /* 0x000000ff04047210 */ /* 0x000fe20007ffe1ff */
[----:B------:R-:W2:Y:S01]  /*01d0*/  LDC.64 R18, c[0x0][0x388] ;  /* 0x0000e200ff127b82 */ /* 0x000ea20000000a00 */
[----:B0-----:R-:W-:Y:S02]  /*01e0*/  ULEA UR4, UR6, UR4, 0x18 ;  /* 0x0000000406047291 */ /* 0x001fe4000f8ec0ff */
[----:B------:R-:W-:-:S04]  /*01f0*/  ULEA UR5, UR6, UR5, 0x18 ;  /* 0x0000000506057291 */ /* 0x000fc8000f8ec0ff */
[----:B------:R-:W-:Y:S02]  /*0200*/  LEA R16, R9, UR4, 0x7 ;  /* 0x0000000409107c11 */ /* 0x000fe4000f8e38ff */
[C---:B------:R-:W-:Y:S02]  /*0210*/  LEA R6, R7.reuse, UR5, 0x2 ;  /* 0x0000000507067c11 */ /* 0x040fe4000f8e10ff */
[----:B------:R-:W-:Y:S02]  /*0220*/  LEA R7, R7, R16, 0x2 ;  /* 0x0000001007077211 */ /* 0x000fe400078e10ff */
[----:B------:R-:W-:-:S07]  /*0230*/  LEA R5, R9, R6, 0x7 ;  /* 0x0000000609057211 */ /* 0x000fce00078e38ff */
.L_x_1:
[----:B-1----:R-:W-:-:S04]  /*0240*/  IMAD.WIDE.U32 R24, R2, 0x4, R20 ;  /* 0x0000000402187825 */ /* 0x002fc800078e0014 */
[----:B--2---:R-:W-:Y:S02]  /*0250*/  IMAD.WIDE.U32 R8, R3, 0x4, R18 ;  /* 0x0000000403087825 */ /* 0x004fe400078e0012 */
[----:B------:R-:W2:Y:S04]  /*0260*/  LDG.E R24, desc[UR8][R24.64] ;  /* 0x0000000818187981 */ /* 0x000ea8000c1e1900 */
[----:B------:R-:W3:Y:S01]  /*0270*/  LDG.E R26, desc[UR8][R8.64] ;  /* 0x00000008081a7981 */ /* 0x000ee2000c1e1900 */
[----:B------:R-:W-:Y:S02]  /*0280*/  IADD3 R4, PT, PT, R4, 0x1, RZ ;  /* 0x0000000104047810 */ /* 0x000fe40007ffe0ff */
[----:B------:R-:W-:Y:S02]  /*0290*/  IADD3 R2, PT, PT, R2, 0x20, RZ ;  /* 0x0000002002027810 */ /* 0x000fe40007ffe0ff */
[----:B------:R-:W-:-:S02]  /*02a0*/  ISETP.NE.AND P0, PT, R4, RZ, PT ;  /* 0x000000ff0400720c */ /* 0x000fc40003f05270 */
[----:B------:R-:W-:Y:S01]  /*02b0*/  LEA R3, R0, R3, 0x5 ;  /* 0x0000000300037211 */ /* 0x000fe200078e28ff */
[----:B--2---:R-:W-:Y:S04]  /*02c0*/  STS [R7], R24 ;  /* 0x0000001807007388 */ /* 0x004fe80000000800 */
[----:B---3--:R-:W-:Y:S01]  /*02d0*/  STS [R5], R26 ;  /* 0x0000001a05007388 */ /* 0x008fe20000000800 */
[----:B------:R-:W-:Y:S06]  /*02e0*/  BAR.SYNC.DEFER_BLOCKING 0x0 ;  /* 0x0000000000007b1d */ /* 0x000fec0000010000 */
[----:B------:R-:W-:Y:S04]  /*02f0*/  LDS R10, [R6] ;  /* 0x00000000060a7984 */ /* 0x000fe80000000800 */
[----:B------:R-:W0:Y:S04]  /*0300*/  LDS.128 R12, [R16] ;  /* 0x00000000100c7984 */ /* 0x000e280000000c00 */
[----:B------:R-:W1:Y:S04]  /*0310*/  LDS R27, [R6+0x80] ;  /* 0x00008000061b7984 */ /* 0x000e680000000800 */
[----:B------:R-:W2:Y:S04]  /*0320*/  LDS R17, [R6+0x100] ;  /* 0x0001000006117984 */ /* 0x000ea80000000800 */
[----:B------:R-:W3:Y:S04]  /*0330*/  LDS R29, [R6+0x180] ;  /* 0x00018000061d7984 */ /* 0x000ee80000000800 */
[----:B------:R-:W-:Y:S01]  /*0340*/  LDS R25, [R6+0x380] ;  /* 0x0003800006197984 */ /* 0x000fe20000000800 */
[----:B0-----:R-:W-:-:S03]  /*0350*/  FFMA R10, R12, R10, R11 ;  /* 0x0000000a0c0a7223 */ /* 0x001fc6000000000b */
[----:B------:R-:W-:Y:S01]  /*0360*/  LDS R12, [R6+0x280] ;  /* 0x00028000060c7984 */ /* 0x000fe20000000800 */
[----:B-1----:R-:W-:-:S03]  /*0370*/  FFMA R28, R27, R13, R10 ;  /* 0x0000000d1b1c7223 */ /* 0x002fc6000000000a */
[----:B------:R-:W-:Y:S01]  /*0380*/  LDS R13, [R6+0x200] ;  /* 0x00020000060d7984 */ /* 0x000fe20000000800 */
[----:B--2---:R-:W-:-:S03]  /*0390*/  FFMA R14, R17, R14, R28 ;  /* 0x0000000e110e7223 */ /* 0x004fc6000000001c */
[----:B------:R-:W0:Y:S01]  /*03a0*/  LDS.128 R8, [R16+0x10] ;  /* 0x0000100010087984 */ /* 0x000e220000000c00 */
[----:B---3--:R-:W-:-:S03]  /*03b0*/  FFMA R15, R29, R15, R14 ;  /* 0x0000000f1d0f7223 */ /* 0x008fc6000000000e */
[----:B------:R-:W1:Y:S01]  /*03c0*/  LDS R17, [R6+0x300] ;  /* 0x0003000006117984 */ /* 0x000e620000000800 */
[----:B0-----:R-:W-:-:S03]  /*03d0*/  FFMA R13, R8, R13, R15 ;  /* 0x0000000d080d7223 */ /* 0x001fc6000000000f */
[----:B------:R-:W-:Y:S01]  /*03e0*/  LDS R8, [R6+0x480] ;  /* 0x0004800006087984 */ /* 0x000fe20000000800 */
[----:B------:R-:W-:-:S03]  /*03f0*/  FFMA R24, R12, R9, R13 ;  /* 0x000000090c187223 */ /* 0x000fc6000000000d */
[----:B------:R-:W-:Y:S01]  /*0400*/  LDS R9, [R6+0x400] ;  /* 0x0004000006097984 */ /* 0x000fe20000000800 */
[----:B-1----:R-:W-:-:S03]  /*0410*/  FFMA R10, R17, R10, R24 ;  /* 0x0000000a110a7223 */ /* 0x002fc60000000018 */
[----:B------:R-:W0:Y:S01]  /*0420*/  LDS.128 R12, [R16+0x20] ;  /* 0x00002000100c7984 */ /* 0x000e220000000c00 */
[----:B------:R-:W-:-:S03]  /*0430*/  FFMA R11, R25, R11, R10 ;  /* 0x0000000b190b7223 */ /* 0x000fc6000000000a */
[----:B------:R-:W1:Y:S04]  /*0440*/  LDS R17, [R6+0x500] ;  /* 0x0005000006117984 */ /* 0x000e680000000800 */
[----:B------:R-:W2:Y:S01]  /*0450*/  LDS R25, [R6+0x580] ;  /* 0x0005800006197984 */ /* 0x000ea20000000800 */
[----:B0-----:R-:W-:-:S03]  /*0460*/  FFMA R9, R12, R9, R11 ;  /* 0x000000090c097223 */ /* 0x001fc6000000000b */
[----:B------:R-:W-:Y:S01]  /*0470*/  LDS R12, [R6+0x680] ;  /* 0x00068000060c7984 */ /* 0x000fe20000000800 */
[----:B------:R-:W-:-:S03]  /*0480*/  FFMA R24, R8, R13, R9 ;  /* 0x0000000d08187223 */ /* 0x000fc60000000009 */
[----:B------:R-:W-:Y:S01]  /*0490*/  LDS R13, [R6+0x600] ;  /* 0x00060000060d7984 */ /* 0x000fe20000000800 */
[----:B-1----:R-:W-:-:S03]  /*04a0*/  FFMA R14, R17, R14, R24 ;  /* 0x0000000e110e7223 */ /* 0x002fc60000000018 */
[----:B------:R-:W0:Y:S01]  /*04b0*/  LDS.128 R8, [R16+0x30] ;  /* 0x0000300010087984 */ /* 0x000e220000000c00 */
[----:B--2---:R-:W-:-:S03]  /*04c0*/  FFMA R15, R25, R15, R14 ;  /* 0x0000000f190f7223 */ /* 0x004fc6000000000e */
        /* <DEDUP_REMOVED lines=19> */
[----:B------:R-:W-:Y:S04]  /*0600*/  LDS R24, [R6+0xc80] ;  /* 0x000c800006187984 */ /* 0x000fe80000000800 */
[----:B------:R-:W-:Y:S01]  /*0610*/  LDS R17, [R6+0xd00] ;  /* 0x000d000006117984 */ /* 0x000fe20000000800 */
[----:B0-----:R-:W-:-:S03]  /*0620*/  FFMA R13, R8, R13, R15 ;  /* 0x0000000d080d7223 */ /* 0x001fc6000000000f */
[----:B------:R-:W0:Y:S01]  /*0630*/  LDS R8, [R6+0xb80] ;  /* 0x000b800006087984 */ /* 0x000e220000000800 */
[----:B------:R-:W-:-:S03]  /*0640*/  FFMA R26, R12, R9, R13 ;  /* 0x000000090c1a7223 */ /* 0x000fc6000000000d */
[----:B------:R-:W-:Y:S01]  /*0650*/  LDS R9, [R6+0xc00] ;  /* 0x000c000006097984 */ /* 0x000fe20000000800 */
[----:B-1----:R-:W-:-:S03]  /*0660*/  FFMA R25, R25, R10, R26 ;  /* 0x0000000a19197223 */ /* 0x002fc6000000001a */
[----:B------:R-:W1:Y:S01]  /*0670*/  LDS.128 R12, [R16+0x60] ;  /* 0x00006000100c7984 */ /* 0x000e620000000c00 */
[----:B0-----:R-:W-:-:S03]  /*0680*/  FFMA R11, R8, R11, R25 ;  /* 0x0000000b080b7223 */ /* 0x001fc60000000019 */
[----:B------:R-:W-:Y:S01]  /*0690*/  LDS R25, [R6+0xf80] ;  /* 0x000f800006197984 */ /* 0x000fe20000000800 */
[----:B-1----:R-:W-:-:S03]  /*06a0*/  FFMA R9, R12, R9, R11 ;  /* 0x000000090c097223 */ /* 0x002fc6000000000b */
[----:B------:R-:W0:Y:S01]  /*06b0*/  LDS R12, [R6+0xd80] ;  /* 0x000d8000060c7984 */ /* 0x000e220000000800 */
[----:B------:R-:W-:-:S03]  /*06c0*/  FFMA R26, R24, R13, R9 ;  /* 0x0000000d181a7223 */ /* 0x000fc60000000009 */
[----:B------:R-:W-:Y:S01]  /*06d0*/  LDS R13, [R6+0xe00] ;  /* 0x000e0000060d7984 */ /* 0x000fe20000000800 */
[----:B------:R-:W-:-:S03]  /*06e0*/  FFMA R17, R17, R14, R26 ;  /* 0x0000000e11117223 */ /* 0x000fc6000000001a */
[----:B------:R-:W1:Y:S04]  /*06f0*/  LDS.128 R8, [R16+0x70] ;  /* 0x0000700010087984 */ /* 0x000e680000000c00 */
[----:B------:R-:W2:Y:S04]  /*0700*/  LDS R24, [R6+0xe80] ;  /* 0x000e800006187984 */ /* 0x000ea80000000800 */
[----:B------:R-:W3:Y:S01]  /*0710*/  LDS R14, [R6+0xf00] ;  /* 0x000f0000060e7984 */ /* 0x000ee20000000800 */
[----:B0-----:R-:W-:-:S04]  /*0720*/  FFMA R15, R12, R15, R17 ;  /* 0x0000000f0c0f7223 */ /* 0x001fc80000000011 */
[----:B-1----:R-:W-:-:S04]  /*0730*/  FFMA R13, R8, R13, R15 ;  /* 0x0000000d080d7223 */ /* 0x002fc8000000000f */
[----:B--2---:R-:W-:-:S04]  /*0740*/  FFMA R9, R24, R9, R13 ;  /* 0x0000000918097223 */ /* 0x004fc8000000000d */
[----:B---3--:R-:W-:-:S04]  /*0750*/  FFMA R10, R14, R10, R9 ;  /* 0x0000000a0e0a7223 */ /* 0x008fc80000000009 */
[----:B------:R-:W-:Y:S01]  /*0760*/  FFMA R11, R25, R11, R10 ;  /* 0x0000000b190b7223 */ /* 0x000fe2000000000a */
[----:B------:R-:W-:Y:S06]  /*0770*/  BAR.SYNC.DEFER_BLOCKING 0x0 ;  /* 0x0000000000007b1d */ /* 0x000fec0000010000 */
[----:B------:R-:W-:Y:S05]  /*0780*/  @P0 BRA `(.L_x_1) ;  /* 0xfffffff800ac0947 */ /* 0x000fea000383ffff */
.L_x_0:
[----:B------:R-:W-:Y:S01]  /*0790*/  STG.E desc[UR8][R22.64], R11 ;  /* 0x0000000b16007986 */ /* 0x000fe2000c101908 */
[----:B------:R-:W-:Y:S05]  /*07a0*/  EXIT ;  /* 0x000000000000794d */ /* 0x000fea0003800000 */
.L_x_2:
[----:B------:R-:W-:-:S00]  /*07b0*/  BRA `(.L_x_2) ;  /* 0xfffffffc00fc7947 */ /* 0x000fc0000383ffff */
[----:B------:R-:W-:-:S00]  /*07c0*/  NOP ;  /* 0x0000000000007918 */ /* 0x000fc00000000000 */
        /* <DEDUP_REMOVED lines=11> */
.L_x_3:


//--------------------- .nv.shared._Z10gemm_blockPKfS0_Pfi --------------------------
	.section	.nv.shared._Z10gemm_blockPKfS0_Pfi,"aw",@nobits
	.sectionflags	@""
	.align	4
.nv.shared._Z10gemm_blockPKfS0_Pfi:
	.zero		9216


//--------------------- .nv.shared.reserved.0     --------------------------
	.section	.nv.shared.reserved.0,"aw",@nobits
	.weak		__nv_reservedSMEM_offset_0_alias
	.size		__nv_reservedSMEM_offset_0_alias, 0, 64
	.other		__nv_reservedSMEM_offset_0_alias,@"STO_CUDA_RESERVED_SHARED STV_DEFAULT"
__nv_reservedSMEM_offset_0_alias:
	.zero		0
	.zero		64


//--------------------- .nv.constant0._Z10gemm_blockPKfS0_Pfi --------------------------
	.section	.nv.constant0._Z10gemm_blockPKfS0_Pfi,"a",@progbits
	.sectionflags	@""
	.align	4
.nv.constant0._Z10gemm_blockPKfS0_Pfi:
	.zero		924


//--------------------- SYMBOLS --------------------------

	.type		.nv.reservedSmem.offset0,@object
	.size		.nv.reservedSmem.offset0,0x4
	.type		.nv.reservedSmem.cap,@object
	.size		.nv.reservedSmem.cap,0x4
